//
// Generated by NVIDIA NVVM Compiler
//
// Compiler Build ID: CL-36424714
// Cuda compilation tools, release 13.0, V13.0.88
// Based on NVVM 20.0.0
//

.version 9.0
.target sm_100
.address_size 64

	// .globl	_Z9test_gemvv
.extern .func  (.param .b32 func_retval0) vprintf
(
	.param .b64 vprintf_param_0,
	.param .b64 vprintf_param_1
)
;
.global .align 1 .b8 $str[20] = {82, 101, 115, 117, 108, 116, 32, 121, 58, 32, 91, 37, 102, 44, 32, 37, 102, 93, 10};
.global .align 1 .b8 $str$4[28] = {82, 101, 115, 117, 108, 116, 32, 121, 58, 32, 91, 37, 102, 44, 32, 37, 102, 44, 32, 37, 102, 44, 32, 37, 102, 93, 10};

.visible .entry _Z9test_gemvv()
{
	.local .align 16 .b8 	__local_depot0[16];
	.reg .b64 	%SP;
	.reg .b64 	%SPL;
	.reg .b32 	%r<3>;
	.reg .b64 	%rd<5>;
	.reg .b64 	%fd<3>;

	mov.u64 	%SPL, __local_depot0;
	cvta.local.u64 	%SP, %SPL;
	add.u64 	%rd1, %SP, 0;
	add.u64 	%rd2, %SPL, 0;
	mov.f64 	%fd1, 0d402E000000000000;
	mov.f64 	%fd2, 0d4018000000000000;
	st.local.v2.f64 	[%rd2], {%fd2, %fd1};
	mov.u64 	%rd3, $str;
	cvta.global.u64 	%rd4, %rd3;
	{ // callseq 0, 0
	.param .b64 param0;
	st.param.b64 	[param0], %rd4;
	.param .b64 param1;
	st.param.b64 	[param1], %rd1;
	.param .b32 retval0;
	call.uni (retval0), 
	vprintf, 
	(
	param0, 
	param1
	);
	ld.param.b32 	%r1, [retval0];
	} // callseq 0
	ret;

}
	// .globl	_Z12test_gemv312v
.visible .entry _Z12test_gemv312v()
{
	.local .align 16 .b8 	__local_depot1[32];
	.reg .b64 	%SP;
	.reg .b64 	%SPL;
	.reg .b32 	%r<3>;
	.reg .b64 	%rd<5>;
	.reg .b64 	%fd<5>;

	mov.u64 	%SPL, __local_depot1;
	cvta.local.u64 	%SP, %SPL;
	add.u64 	%rd1, %SP, 0;
	add.u64 	%rd2, %SPL, 0;
	mov.f64 	%fd1, 0d402E000000000000;
	mov.f64 	%fd2, 0d4018000000000000;
	st.local.v2.f64 	[%rd2], {%fd2, %fd1};
	mov.f64 	%fd3, 0d4040800000000000;
	mov.f64 	%fd4, 0d4038000000000000;
	st.local.v2.f64 	[%rd2+16], {%fd4, %fd3};
	mov.u64 	%rd3, $str$4;
	cvta.global.u64 	%rd4, %rd3;
	{ // callseq 1, 0
	.param .b64 param0;
	st.param.b64 	[param0], %rd4;
	.param .b64 param1;
	st.param.b64 	[param1], %rd1;
	.param .b32 retval0;
	call.uni (retval0), 
	vprintf, 
	(
	param0, 
	param1
	);
	ld.param.b32 	%r1, [retval0];
	} // callseq 1
	ret;

}


// ===== COMPILED SASS (sm_100) =====

	.target	sm_100

	.elftype	@"ET_EXEC"


//--------------------- .note.nv.tkinfo           --------------------------
	.section	.note.nv.tkinfo,"",@"SHT_NOTE"
	.sectionflags	@"SHF_NOTE_NV_TKINFO"
	.tkinfo
        /*0018*/ 	.word	0x00000002
        /*0030*/ 	.string	""
        /*0030*/ 	.string	"ptxas"
        /*0030*/ 	.string	"Cuda compilation tools, release 13.0, V13.0.88"
        /*0030*/ 	.string	"Build cuda_13.0.r13.0/compiler.36424714_0"
        /*0030*/ 	.string	"-arch sm_100 -m 64 "



//--------------------- .note.nv.cuinfo           --------------------------
	.section	.note.nv.cuinfo,"",@"SHT_NOTE"
	.sectionflags	@"SHF_NOTE_NV_CUINFO"
        /*0018*/ 	.short	0x0002
        /*001a*/ 	.short	0x0064
        /*001c*/ 	.short	0x0082
	.zero		2


//--------------------- .nv.info                  --------------------------
	.section	.nv.info,"",@"SHT_CUDA_INFO"
	.align	4


	//----- nvinfo : EIATTR_REGCOUNT
	.align		4
        /*0000*/ 	.byte	0x04, 0x2f
        /*0002*/ 	.short	(.L_3 - .L_2)
	.align		4
.L_2:
        /*0004*/ 	.word	index@(_Z9test_gemvv)
        /*0008*/ 	.word	0x00000018


	//----- nvinfo : EIATTR_FRAME_SIZE
	.align		4
.L_3:
        /*000c*/ 	.byte	0x04, 0x11
        /*000e*/ 	.short	(.L_5 - .L_4)
	.align		4
.L_4:
        /*0010*/ 	.word	index@(_Z9test_gemvv)
        /*0014*/ 	.word	0x00000010


	//----- nvinfo : EIATTR_REGCOUNT
	.align		4
.L_5:
        /*0018*/ 	.byte	0x04, 0x2f
        /*001a*/ 	.short	(.L_7 - .L_6)
	.align		4
.L_6:
        /*001c*/ 	.word	index@(_Z12test_gemv312v)
        /*0020*/ 	.word	0x00000018


	//----- nvinfo : EIATTR_FRAME_SIZE
	.align		4
.L_7:
        /*0024*/ 	.byte	0x04, 0x11
        /*0026*/ 	.short	(.L_9 - .L_8)
	.align		4
.L_8:
        /*0028*/ 	.word	index@(_Z12test_gemv312v)
        /*002c*/ 	.word	0x00000020


	//----- nvinfo : EIATTR_MIN_STACK_SIZE
	.align		4
.L_9:
        /*0030*/ 	.byte	0x04, 0x12
        /*0032*/ 	.short	(.L_11 - .L_10)
	.align		4
.L_10:
        /*0034*/ 	.word	index@(_Z12test_gemv312v)
        /*0038*/ 	.word	0x00000020


	//----- nvinfo : EIATTR_MIN_STACK_SIZE
	.align		4
.L_11:
        /*003c*/ 	.byte	0x04, 0x12
        /*003e*/ 	.short	(.L_13 - .L_12)
	.align		4
.L_12:
        /*0040*/ 	.word	index@(_Z9test_gemvv)
        /*0044*/ 	.word	0x00000010
.L_13:


//--------------------- .nv.compat                --------------------------
	.section	.nv.compat,"",@"SHT_CUDA_COMPAT_INFO"
	.align	4
        /*0000*/ 	.byte	0x02, 0x09, 0x00, 0x00, 0x02, 0x02, 0x01, 0x00, 0x02, 0x05, 0x05, 0x00, 0x03, 0x07, 0x01, 0x01
        /*0010*/ 	.byte	0x02, 0x03, 0x00, 0x00, 0x02, 0x06, 0x01, 0x00, 0x04, 0x0b, 0x08, 0x00, 0x09, 0x00, 0x00, 0x00
        /*0020*/ 	.byte	0x00, 0x00, 0x00, 0x00


//--------------------- .nv.info._Z12test_gemv312v --------------------------
	.section	.nv.info._Z12test_gemv312v,"",@"SHT_CUDA_INFO"
	.sectionflags	@""
	.align	4


	//----- nvinfo : EIATTR_CUDA_API_VERSION
	.align		4
        /*0000*/ 	.byte	0x04, 0x37
        /*0002*/ 	.short	(.L_15 - .L_14)
.L_14:
        /*0004*/ 	.word	0x00000082


	//----- nvinfo : EIATTR_SPARSE_MMA_MASK
	.align		4
.L_15:
        /*0008*/ 	.byte	0x03, 0x50
        /*000a*/ 	.short	0x0000


	//----- nvinfo : EIATTR_MAXREG_COUNT
	.align		4
        /*000c*/ 	.byte	0x03, 0x1b
        /*000e*/ 	.short	0x00ff


	//----- nvinfo : EIATTR_EXTERNS
	.align		4
        /*0010*/ 	.byte	0x04, 0x0f
        /*0012*/ 	.short	(.L_17 - .L_16)


	//   ....[0]....
	.align		4
.L_16:
        /*0014*/ 	.word	index@(vprintf)


	//----- nvinfo : EIATTR_MERCURY_ISA_VERSION
	.align		4
.L_17:
        /*0018*/ 	.byte	0x03, 0x5f
        /*001a*/ 	.short	0x0101


	//----- nvinfo : EIATTR_VRC_CTA_INIT_COUNT
	.align		4
        /*001c*/ 	.byte	0x02, 0x4a
	.zero		1
	.zero		1


	//----- nvinfo : EIATTR_SYSCALL_OFFSETS
	.align		4
        /*0020*/ 	.byte	0x04, 0x46
        /*0022*/ 	.short	(.L_19 - .L_18)


	//   ....[0]....
.L_18:
        /*0024*/ 	.word	0x00000160


	//----- nvinfo : EIATTR_EXIT_INSTR_OFFSETS
	.align		4
.L_19:
        /*0028*/ 	.byte	0x04, 0x1c
        /*002a*/ 	.short	(.L_21 - .L_20)


	//   ....[0]....
.L_20:
        /*002c*/ 	.word	0x00000170


	//----- nvinfo : EIATTR_SW_WAR
	.align		4
.L_21:
        /*0030*/ 	.byte	0x04, 0x36
        /*0032*/ 	.short	(.L_23 - .L_22)
.L_22:
        /*0034*/ 	.word	0x00000008
.L_23:


//--------------------- .nv.info._Z9test_gemvv    --------------------------
	.section	.nv.info._Z9test_gemvv,"",@"SHT_CUDA_INFO"
	.sectionflags	@""
	.align	4


	//----- nvinfo : EIATTR_CUDA_API_VERSION
	.align		4
        /*0000*/ 	.byte	0x04, 0x37
        /*0002*/ 	.short	(.L_25 - .L_24)
.L_24:
        /*0004*/ 	.word	0x00000082


	//----- nvinfo : EIATTR_SPARSE_MMA_MASK
	.align		4
.L_25:
        /*0008*/ 	.byte	0x03, 0x50
        /*000a*/ 	.short	0x0000


	//----- nvinfo : EIATTR_MAXREG_COUNT
	.align		4
        /*000c*/ 	.byte	0x03, 0x1b
        /*000e*/ 	.short	0x00ff


	//----- nvinfo : EIATTR_EXTERNS
	.align		4
        /*0010*/ 	.byte	0x04, 0x0f
        /*0012*/ 	.short	(.L_27 - .L_26)


	//   ....[0]....
	.align		4
.L_26:
        /*0014*/ 	.word	index@(vprintf)


	//----- nvinfo : EIATTR_MERCURY_ISA_VERSION
	.align		4
.L_27:
        /*0018*/ 	.byte	0x03, 0x5f
        /*001a*/ 	.short	0x0101


	//----- nvinfo : EIATTR_VRC_CTA_INIT_COUNT
	.align		4
        /*001c*/ 	.byte	0x02, 0x4a
	.zero		1
	.zero		1


	//----- nvinfo : EIATTR_SYSCALL_OFFSETS
	.align		4
        /*0020*/ 	.byte	0x04, 0x46
        /*0022*/ 	.short	(.L_29 - .L_28)


	//   ....[0]....
.L_28:
        /*0024*/ 	.word	0x00000110


	//----- nvinfo : EIATTR_EXIT_INSTR_OFFSETS
	.align		4
.L_29:
        /*0028*/ 	.byte	0x04, 0x1c
        /*002a*/ 	.short	(.L_31 - .L_30)


	//   ....[0]....
.L_30:
        /*002c*/ 	.word	0x00000120


	//----- nvinfo : EIATTR_SW_WAR
	.align		4
.L_31:
        /*0030*/ 	.byte	0x04, 0x36
        /*0032*/ 	.short	(.L_33 - .L_32)
.L_32:
        /*0034*/ 	.word	0x00000008
.L_33:


//--------------------- .nv.callgraph             --------------------------
	.section	.nv.callgraph,"",@"SHT_CUDA_CALLGRAPH"
	.align	4
	.sectionentsize	8
	.align		4
        /*0000*/ 	.word	0x00000000
	.align		4
        /*0004*/ 	.word	0xffffffff
	.align		4
        /*0008*/ 	.word	index@(_Z12test_gemv312v)
	.align		4
        /*000c*/ 	.word	index@(vprintf)
	.align		4
        /*0010*/ 	.word	index@(_Z9test_gemvv)
	.align		4
        /*0014*/ 	.word	index@(vprintf)
	.align		4
        /*0018*/ 	.word	0x00000000
	.align		4
        /*001c*/ 	.word	0xfffffffe
	.align		4
        /*0020*/ 	.word	0x00000000
	.align		4
        /*0024*/ 	.word	0xfffffffd
	.align		4
        /*0028*/ 	.word	0x00000000
	.align		4
        /*002c*/ 	.word	0xfffffffc


//--------------------- .nv.constant4             --------------------------
	.section	.nv.constant4,"a",@progbits
	.align	8
	.align		8
.nv.constant4:
        /*0000*/ 	.dword	vprintf
	.align		8
        /*0008*/ 	.dword	$str
	.align		8
        /*0010*/ 	.dword	$str$4


//--------------------- .text._Z12test_gemv312v   --------------------------
	.section	.text._Z12test_gemv312v,"ax",@progbits
	.align	128
        .global         _Z12test_gemv312v
        .type           _Z12test_gemv312v,@function
        .size           _Z12test_gemv312v,(.L_x_4 - _Z12test_gemv312v)
        .other          _Z12test_gemv312v,@"STO_CUDA_ENTRY STV_DEFAULT"
_Z12test_gemv312v:
.text._Z12test_gemv312v:
[----:B------:R-:W0:Y:S01]  /*0000*/  LDC R1, c[0x0][0x37c] ;  /* 0x0000df00ff017b82 */ /* 0x000e220000000800 */
[----:B------:R-:W-:Y:S02]  /*0010*/  HFMA2 R9, -RZ, RZ, 2.046875, 0 ;  /* 0x40180000ff097431 */ /* 0x000fe400000001ff */
[----:B0-----:R-:W-:Y:S02]  /*0020*/  VIADD R1, R1, 0xffffffe0 ;  /* 0xffffffe001017836 */ /* 0x001fe40000000000 */
[----:B------:R-:W-:Y:S02]  /*0030*/  HFMA2 R13, -RZ, RZ, 2.109375, 0 ;  /* 0x40380000ff0d7431 */ /* 0x000fe400000001ff */
[----:B------:R-:W-:Y:S01]  /*0040*/  IMAD.MOV.U32 R8, RZ, RZ, 0x0 ;  /* 0x00000000ff087424 */ /* 0x000fe200078e00ff */
[----:B------:R-:W-:Y:S01]  /*0050*/  MOV R11, 0x402e0000 ;  /* 0x402e0000000b7802 */ /* 0x000fe20000000f00 */
[----:B------:R-:W-:Y:S01]  /*0060*/  IMAD.MOV.U32 R10, RZ, RZ, 0x0 ;  /* 0x00000000ff0a7424 */ /* 0x000fe200078e00ff */
[----:B------:R-:W-:Y:S01]  /*0070*/  MOV R15, 0x40408000 ;  /* 0x40408000000f7802 */ /* 0x000fe20000000f00 */
[----:B------:R-:W-:Y:S01]  /*0080*/  IMAD.MOV.U32 R12, RZ, RZ, 0x0 ;  /* 0x00000000ff0c7424 */ /* 0x000fe200078e00ff */
[----:B------:R-:W-:Y:S01]  /*0090*/  MOV R0, 0x0 ;  /* 0x0000000000007802 */ /* 0x000fe20000000f00 */
[----:B------:R-:W-:Y:S01]  /*00a0*/  IMAD.MOV.U32 R14, RZ, RZ, 0x0 ;  /* 0x00000000ff0e7424 */ /* 0x000fe200078e00ff */
[----:B------:R-:W0:Y:S01]  /*00b0*/  LDCU UR4, c[0x0][0x2f8] ;  /* 0x00005f00ff0477ac */ /* 0x000e220008000800 */
[----:B------:R1:W-:Y:S01]  /*00c0*/  STL.128 [R1], R8 ;  /* 0x0000000801007387 */ /* 0x0003e20000100c00 */
[----:B------:R1:W2:Y:S01]  /*00d0*/  LDC.64 R2, c[0x4][R0] ;  /* 0x0100000000027b82 */ /* 0x0002a20000000a00 */
[----:B------:R-:W3:Y:S02]  /*00e0*/  LDCU.64 UR6, c[0x4][0x10] ;  /* 0x01000200ff0677ac */ /* 0x000ee40008000a00 */
[----:B------:R1:W-:Y:S01]  /*00f0*/  STL.128 [R1+0x10], R12 ;  /* 0x0000100c01007387 */ /* 0x0003e20000100c00 */
[----:B------:R-:W4:Y:S01]  /*0100*/  LDCU UR5, c[0x0][0x2fc] ;  /* 0x00005f80ff0577ac */ /* 0x000f220008000800 */
[----:B0-----:R-:W-:Y:S01]  /*0110*/  IADD3 R6, P0, PT, R1, UR4, RZ ;  /* 0x0000000401067c10 */ /* 0x001fe2000ff1e0ff */
[----:B---3--:R-:W-:Y:S01]  /*0120*/  IMAD.U32 R4, RZ, RZ, UR6 ;  /* 0x00000006ff047e24 */ /* 0x008fe2000f8e00ff */
[----:B------:R-:W-:-:S03]  /*0130*/  MOV R5, UR7 ;  /* 0x0000000700057c02 */ /* 0x000fc60008000f00 */
[----:B-1--4-:R-:W-:-:S08]  /*0140*/  IMAD.X R7, RZ, RZ, UR5, P0 ;  /* 0x00000005ff077e24 */ /* 0x012fd000080e06ff */
[----:B------:R-:W-:-:S07]  /*0150*/  LEPC R20, `(.L_x_0) ;  /* 0x000000001014794e */ /* 0x000fce0000000000 */
[----:B--2---:R-:W-:Y:S05]  /*0160*/  CALL.ABS.NOINC R2 ;  /* 0x0000000002007343 */ /* 0x004fea0003c00000 */
.L_x_0:
[----:B------:R-:W-:Y:S05]  /*0170*/  EXIT ;  /* 0x000000000000794d */ /* 0x000fea0003800000 */
.L_x_1:
[----:B------:R-:W-:-:S00]  /*0180*/  BRA `(.L_x_1) ;  /* 0xfffffffc00fc7947 */ /* 0x000fc0000383ffff */
[----:B------:R-:W-:-:S00]  /*0190*/  NOP ;  /* 0x0000000000007918 */ /* 0x000fc00000000000 */
        /* <DEDUP_REMOVED lines=14> */
.L_x_4:


//--------------------- .text._Z9test_gemvv       --------------------------
	.section	.text._Z9test_gemvv,"ax",@progbits
	.align	128
        .global         _Z9test_gemvv
        .type           _Z9test_gemvv,@function
        .size           _Z9test_gemvv,(.L_x_5 - _Z9test_gemvv)
        .other          _Z9test_gemvv,@"STO_CUDA_ENTRY STV_DEFAULT"
_Z9test_gemvv:
.text._Z9test_gemvv:
[----:B------:R-:W0:Y:S01]  /*0000*/  LDC R1, c[0x0][0x37c] ;  /* 0x0000df00ff017b82 */ /* 0x000e220000000800 */
[----:B------:R-:W-:Y:S02]  /*0010*/  HFMA2 R9, -RZ, RZ, 2.046875, 0 ;  /* 0x40180000ff097431 */ /* 0x000fe400000001ff */
[----:B0-----:R-:W-:Y:S01]  /*0020*/  VIADD R1, R1, 0xfffffff0 ;  /* 0xfffffff001017836 */ /* 0x001fe20000000000 */
[----:B------:R-:W-:Y:S01]  /*0030*/  MOV R11, 0x402e0000 ;  /* 0x402e0000000b7802 */ /* 0x000fe20000000f00 */
[----:B------:R-:W-:Y:S01]  /*0040*/  IMAD.MOV.U32 R8, RZ, RZ, 0x0 ;  /* 0x00000000ff087424 */ /* 0x000fe200078e00ff */
[----:B------:R-:W-:Y:S01]  /*0050*/  MOV R0, 0x0 ;  /* 0x0000000000007802 */ /* 0x000fe20000000f00 */
[----:B------:R-:W-:Y:S01]  /*0060*/  IMAD.MOV.U32 R10, RZ, RZ, 0x0 ;  /* 0x00000000ff0a7424 */ /* 0x000fe200078e00ff */
[----:B------:R-:W0:Y:S02]  /*0070*/  LDCU UR4, c[0x0][0x2f8] ;  /* 0x00005f00ff0477ac */ /* 0x000e240008000800 */
[----:B------:R1:W2:Y:S02]  /*0080*/  LDC.64 R2, c[0x4][R0] ;  /* 0x0100000000027b82 */ /* 0x0002a40000000a00 */
[----:B------:R1:W-:Y:S01]  /*0090*/  STL.128 [R1], R8 ;  /* 0x0000000801007387 */ /* 0x0003e20000100c00 */
[----:B------:R-:W3:Y:S01]  /*00a0*/  LDCU.64 UR6, c[0x4][0x8] ;  /* 0x01000100ff0677ac */ /* 0x000ee20008000a00 */
[----:B------:R-:W4:Y:S01]  /*00b0*/  LDCU UR5, c[0x0][0x2fc] ;  /* 0x00005f80ff0577ac */ /* 0x000f220008000800 */
[----:B0-----:R-:W-:Y:S01]  /*00c0*/  IADD3 R6, P0, PT, R1, UR4, RZ ;  /* 0x0000000401067c10 */ /* 0x001fe2000ff1e0ff */
[----:B---3--:R-:W-:Y:S01]  /*00d0*/  IMAD.U32 R4, RZ, RZ, UR6 ;  /* 0x00000006ff047e24 */ /* 0x008fe2000f8e00ff */
[----:B------:R-:W-:-:S03]  /*00e0*/  MOV R5, UR7 ;  /* 0x0000000700057c02 */ /* 0x000fc60008000f00 */
[----:B-1--4-:R-:W-:-:S08]  /*00f0*/  IMAD.X R7, RZ, RZ, UR5, P0 ;  /* 0x00000005ff077e24 */ /* 0x012fd000080e06ff */
[----:B------:R-:W-:-:S07]  /*0100*/  LEPC R20, `(.L_x_2) ;  /* 0x000000001014794e */ /* 0x000fce0000000000 */
[----:B--2---:R-:W-:Y:S05]  /*0110*/  CALL.ABS.NOINC R2 ;  /* 0x0000000002007343 */ /* 0x004fea0003c00000 */
.L_x_2:
[----:B------:R-:W-:Y:S05]  /*0120*/  EXIT ;  /* 0x000000000000794d */ /* 0x000fea0003800000 */
.L_x_3:
        /* <DEDUP_REMOVED lines=13> */
.L_x_5:


//--------------------- .nv.global.init           --------------------------
	.section	.nv.global.init,"aw",@progbits
.nv.global.init:
	.type		$str,@object
	.size		$str,($str$4 - $str)
$str:
        /*0000*/ 	.byte	0x52, 0x65, 0x73, 0x75, 0x6c, 0x74, 0x20, 0x79, 0x3a, 0x20, 0x5b, 0x25, 0x66, 0x2c, 0x20, 0x25
        /*0010*/ 	.byte	0x66, 0x5d, 0x0a, 0x00
	.type		$str$4,@object
	.size		$str$4,(.L_1 - $str$4)
$str$4:
        /*0014*/ 	.byte	0x52, 0x65, 0x73, 0x75, 0x6c, 0x74, 0x20, 0x79, 0x3a, 0x20, 0x5b, 0x25, 0x66, 0x2c, 0x20, 0x25
        /*0024*/ 	.byte	0x66, 0x2c, 0x20, 0x25, 0x66, 0x2c, 0x20, 0x25, 0x66, 0x5d, 0x0a, 0x00
.L_1:


//--------------------- .nv.shared.reserved.0     --------------------------
	.section	.nv.shared.reserved.0,"aw",@nobits
	.weak		__nv_reservedSMEM_offset_0_alias
	.size		__nv_reservedSMEM_offset_0_alias, 0, 64
	.other		__nv_reservedSMEM_offset_0_alias,@"STO_CUDA_RESERVED_SHARED STV_DEFAULT"
__nv_reservedSMEM_offset_0_alias:
	.zero		0
	.zero		64


//--------------------- .nv.constant0._Z12test_gemv312v --------------------------
	.section	.nv.constant0._Z12test_gemv312v,"a",@progbits
	.sectionflags	@""
	.align	4
.nv.constant0._Z12test_gemv312v:
	.zero		896


//--------------------- .nv.constant0._Z9test_gemvv --------------------------
	.section	.nv.constant0._Z9test_gemvv,"a",@progbits
	.sectionflags	@""
	.align	4
.nv.constant0._Z9test_gemvv:
	.zero		896


//--------------------- SYMBOLS --------------------------

	.type		.nv.reservedSmem.offset0,@object
	.size		.nv.reservedSmem.offset0,0x4
	.type		vprintf,@function
